	.headerflags	@"EF_CUDA_TEXMODE_UNIFIED EF_CUDA_64BIT_ADDRESS EF_CUDA_ACCELERATORS EF_CUDA_SM90 EF_CUDA_VIRTUAL_SM(EF_CUDA_SM90)"
	.elftype	@"ET_EXEC"


//--------------------- .nv.info                  --------------------------
	.section	.nv.info,"",@"SHT_CUDA_INFO"
	.align	4


	//----- nvinfo : EIATTR_REGCOUNT
	.align		4
        /*0000*/ 	.byte	0x04, 0x2f
        /*0002*/ 	.short	(.L_1 - .L_0)
	.align		4
.L_0:
        /*0004*/ 	.word	index@(triton_poi_fused__to_copy_21)
        /*0008*/ 	.word	0x00000008


	//----- nvinfo : EIATTR_MIN_STACK_SIZE
	.align		4
.L_1:
        /*000c*/ 	.byte	0x04, 0x12
        /*000e*/ 	.short	(.L_3 - .L_2)
	.align		4
.L_2:
        /*0010*/ 	.word	index@(triton_poi_fused__to_copy_21)
        /*0014*/ 	.word	0x00000000


	//----- nvinfo : EIATTR_FRAME_SIZE
	.align		4
.L_3:
        /*0018*/ 	.byte	0x04, 0x11
        /*001a*/ 	.short	(.L_5 - .L_4)
	.align		4
.L_4:
        /*001c*/ 	.word	index@(triton_poi_fused__to_copy_21)
        /*0020*/ 	.word	0x00000000


	//----- nvinfo : EIATTR_MIN_STACK_SIZE
	.align		4
.L_5:
        /*0024*/ 	.byte	0x04, 0x12
        /*0026*/ 	.short	(.L_7 - .L_6)
	.align		4
.L_6:
        /*0028*/ 	.word	index@(triton_poi_fused__to_copy_21)
        /*002c*/ 	.word	0x00000000
.L_7:


//--------------------- .nv.info.triton_poi_fused__to_copy_21 --------------------------
	.section	.nv.info.triton_poi_fused__to_copy_21,"",@"SHT_CUDA_INFO"
	.sectionflags	@""
	.align	4


	//----- nvinfo : EIATTR_CUDA_API_VERSION
	.align		4
        /*0000*/ 	.byte	0x04, 0x37
        /*0002*/ 	.short	(.L_9 - .L_8)
.L_8:
        /*0004*/ 	.word	0x0000007c


	//----- nvinfo : EIATTR_KPARAM_INFO
	.align		4
.L_9:
        /*0008*/ 	.byte	0x04, 0x17
        /*000a*/ 	.short	(.L_11 - .L_10)
.L_10:
        /*000c*/ 	.word	0x00000000
        /*0010*/ 	.short	0x0001
        /*0012*/ 	.short	0x0008
        /*0014*/ 	.byte	0x00, 0xf0, 0x11, 0x00


	//----- nvinfo : EIATTR_KPARAM_INFO
	.align		4
.L_11:
        /*0018*/ 	.byte	0x04, 0x17
        /*001a*/ 	.short	(.L_13 - .L_12)
.L_12:
        /*001c*/ 	.word	0x00000000
        /*0020*/ 	.short	0x0000
        /*0022*/ 	.short	0x0000
        /*0024*/ 	.byte	0x00, 0xf4, 0x21, 0x00


	//----- nvinfo : EIATTR_SPARSE_MMA_MASK
	.align		4
.L_13:
        /*0028*/ 	.byte	0x03, 0x50
        /*002a*/ 	.short	0x0000


	//----- nvinfo : EIATTR_MAXREG_COUNT
	.align		4
        /*002c*/ 	.byte	0x03, 0x1b
        /*002e*/ 	.short	0x00ff


	//----- nvinfo : EIATTR_EXIT_INSTR_OFFSETS
	.align		4
        /*0030*/ 	.byte	0x04, 0x1c
        /*0032*/ 	.short	(.L_15 - .L_14)


	//   ....[0]....
.L_14:
        /*0034*/ 	.word	0x000000d0


	//   ....[1]....
        /*0038*/ 	.word	0x00000100


	//----- nvinfo : EIATTR_REQNTID
	.align		4
.L_15:
        /*003c*/ 	.byte	0x04, 0x10
        /*003e*/ 	.short	(.L_17 - .L_16)
.L_16:
        /*0040*/ 	.word	0x00000020
        /*0044*/ 	.word	0x00000001
        /*0048*/ 	.word	0x00000001


	//----- nvinfo : EIATTR_CBANK_PARAM_SIZE
	.align		4
.L_17:
        /*004c*/ 	.byte	0x03, 0x19
        /*004e*/ 	.short	0x000c


	//----- nvinfo : EIATTR_PARAM_CBANK
	.align		4
        /*0050*/ 	.byte	0x04, 0x0a
        /*0052*/ 	.short	(.L_19 - .L_18)
	.align		4
.L_18:
        /*0054*/ 	.word	index@(.nv.constant0.triton_poi_fused__to_copy_21)
        /*0058*/ 	.short	0x0210
        /*005a*/ 	.short	0x000c


	//----- nvinfo : EIATTR_SW_WAR
	.align		4
.L_19:
        /*005c*/ 	.byte	0x04, 0x36
        /*005e*/ 	.short	(.L_21 - .L_20)
.L_20:
        /*0060*/ 	.word	0x00000008
.L_21:


//--------------------- .nv.callgraph             --------------------------
	.section	.nv.callgraph,"",@"SHT_CUDA_CALLGRAPH"
	.align	4
	.sectionentsize	8
	.align		4
        /*0000*/ 	.word	0x00000000
	.align		4
        /*0004*/ 	.word	0xffffffff
	.align		4
        /*0008*/ 	.word	0x00000000
	.align		4
        /*000c*/ 	.word	0xfffffffe
	.align		4
        /*0010*/ 	.word	0x00000000
	.align		4
        /*0014*/ 	.word	0xfffffffd
	.align		4
        /*0018*/ 	.word	0x00000000
	.align		4
        /*001c*/ 	.word	0xfffffffc


//--------------------- .text.triton_poi_fused__to_copy_21 --------------------------
	.section	.text.triton_poi_fused__to_copy_21,"ax",@progbits
	.align	128
        .global         triton_poi_fused__to_copy_21
        .type           triton_poi_fused__to_copy_21,@function
        .size           triton_poi_fused__to_copy_21,(.L_x_1 - triton_poi_fused__to_copy_21)
        .other          triton_poi_fused__to_copy_21,@"STO_CUDA_ENTRY STV_DEFAULT"
triton_poi_fused__to_copy_21:
.text.triton_poi_fused__to_copy_21:
[----:B------:R-:W0:Y:S02]  /*0000*/  LDC R1, c[0x0][0x28] ;  /* 0x00000a00ff017b82 */ /* 0x000e240000000800 */
[----:B------:R-:W1:Y:S01]  /*0010*/  S2R R0, SR_TID.X ;  /* 0x0000000000007919 */ /* 0x000e620000002100 */
[----:B------:R-:W2:Y:S01]  /*0020*/  LDC.64 R2, c[0x0][0x210] ;  /* 0x00008400ff027b82 */ /* 0x000ea20000000a00 */
[----:B------:R-:W3:Y:S01]  /*0030*/  S2R R5, SR_CTAID.X ;  /* 0x0000000000057919 */ /* 0x000ee20000002500 */
[----:B-1----:R-:W-:-:S05]  /*0040*/  LOP3.LUT R0, R0, 0x1f, RZ, 0xc0, !PT ;  /* 0x0000001f00007812 */ /* 0x002fca00078ec0ff */
[----:B---3--:R-:W-:-:S04]  /*0050*/  IMAD R5, R5, 0x20, R0 ;  /* 0x0000002005057824 */ /* 0x008fc800078e0200 */
[C---:B--2---:R-:W-:Y:S01]  /*0060*/  IMAD.WIDE R2, R5.reuse, 0x8, R2 ;  /* 0x0000000805027825 */ /* 0x044fe200078e0202 */
[----:B------:R-:W-:Y:S02]  /*0070*/  I2FP.F32.S32 R0, R5 ;  /* 0x0000000500007245 */ /* 0x000fe40000201400 */
[----:B------:R-:W-:-:S03]  /*0080*/  ISETP.GE.AND P0, PT, R5, 0x18, PT ;  /* 0x000000180500780c */ /* 0x000fc60003f06270 */
[----:B------:R-:W-:-:S05]  /*0090*/  FMUL R0, R0, 2.4347825050354003906 ;  /* 0x401bd37a00007820 */ /* 0x000fca0000400000 */
[----:B------:R-:W-:-:S04]  /*00a0*/  FMNMX R0, RZ, R0, !PT ;  /* 0x00000000ff007209 */ /* 0x000fc80007800000 */
[----:B------:R-:W1:Y:S02]  /*00b0*/  F2I.TRUNC.NTZ R4, R0 ;  /* 0x0000000000047305 */ /* 0x000e64000020f100 */
[----:B-1----:R-:W-:Y:S01]  /*00c0*/  SHF.R.S32.HI R5, RZ, 0x1f, R4 ;  /* 0x0000001fff057819 */ /* 0x002fe20000011404 */
[----:B------:R-:W-:Y:S06]  /*00d0*/  @P0 EXIT ;  /* 0x000000000000094d */ /* 0x000fec0003800000 */
[----:B------:R-:W-:Y:S02]  /*00e0*/  ULDC.64 UR4, c[0x0][0x208] ;  /* 0x0000820000047ab9 */ /* 0x000fe40000000a00 */
[----:B------:R-:W-:Y:S01]  /*00f0*/  STG.E.64 desc[UR4][R2.64], R4 ;  /* 0x0000000402007986 */ /* 0x000fe2000c101b04 */
[----:B------:R-:W-:Y:S05]  /*0100*/  EXIT ;  /* 0x000000000000794d */ /* 0x000fea0003800000 */
.L_x_0:
[----:B------:R-:W-:-:S00]  /*0110*/  BRA `(.L_x_0) ;  /* 0xfffffffc00fc7947 */ /* 0x000fc0000383ffff */
[----:B------:R-:W-:-:S00]  /*0120*/  NOP ;  /* 0x0000000000007918 */ /* 0x000fc00000000000 */
        /* <DEDUP_REMOVED lines=13> */
.L_x_1:


//--------------------- .nv.constant0.triton_poi_fused__to_copy_21 --------------------------
	.section	.nv.constant0.triton_poi_fused__to_copy_21,"a",@progbits
	.sectionflags	@""
	.align	4
.nv.constant0.triton_poi_fused__to_copy_21:
	.zero		540
